//
// Generated by NVIDIA NVVM Compiler
//
// Compiler Build ID: CL-36424714
// Cuda compilation tools, release 13.0, V13.0.88
// Based on NVVM 20.0.0
//

.version 9.0
.target sm_100
.address_size 64

	// .globl	_Z15meanShiftFilterPfS_jjjj

.visible .entry _Z15meanShiftFilterPfS_jjjj(
	.param .u64 .ptr .align 1 _Z15meanShiftFilterPfS_jjjj_param_0,
	.param .u64 .ptr .align 1 _Z15meanShiftFilterPfS_jjjj_param_1,
	.param .u32 _Z15meanShiftFilterPfS_jjjj_param_2,
	.param .u32 _Z15meanShiftFilterPfS_jjjj_param_3,
	.param .u32 _Z15meanShiftFilterPfS_jjjj_param_4,
	.param .u32 _Z15meanShiftFilterPfS_jjjj_param_5
)
{


	ret;

}


// ===== COMPILED SASS (sm_100) =====

	.target	sm_100

	.elftype	@"ET_EXEC"


//--------------------- .note.nv.tkinfo           --------------------------
	.section	.note.nv.tkinfo,"",@"SHT_NOTE"
	.sectionflags	@"SHF_NOTE_NV_TKINFO"
	.tkinfo
        /*0018*/ 	.word	0x00000002
        /*0030*/ 	.string	""
        /*0030*/ 	.string	"ptxas"
        /*0030*/ 	.string	"Cuda compilation tools, release 13.0, V13.0.88"
        /*0030*/ 	.string	"Build cuda_13.0.r13.0/compiler.36424714_0"
        /*0030*/ 	.string	"-arch sm_100 -m 64 "



//--------------------- .note.nv.cuinfo           --------------------------
	.section	.note.nv.cuinfo,"",@"SHT_NOTE"
	.sectionflags	@"SHF_NOTE_NV_CUINFO"
        /*0018*/ 	.short	0x0002
        /*001a*/ 	.short	0x0064
        /*001c*/ 	.short	0x0082
	.zero		2


//--------------------- .nv.info                  --------------------------
	.section	.nv.info,"",@"SHT_CUDA_INFO"
	.align	4


	//----- nvinfo : EIATTR_REGCOUNT
	.align		4
        /*0000*/ 	.byte	0x04, 0x2f
        /*0002*/ 	.short	(.L_1 - .L_0)
	.align		4
.L_0:
        /*0004*/ 	.word	index@(_Z15meanShiftFilterPfS_jjjj)
        /*0008*/ 	.word	0x00000004


	//----- nvinfo : EIATTR_FRAME_SIZE
	.align		4
.L_1:
        /*000c*/ 	.byte	0x04, 0x11
        /*000e*/ 	.short	(.L_3 - .L_2)
	.align		4
.L_2:
        /*0010*/ 	.word	index@(_Z15meanShiftFilterPfS_jjjj)
        /*0014*/ 	.word	0x00000000


	//----- nvinfo : EIATTR_MIN_STACK_SIZE
	.align		4
.L_3:
        /*0018*/ 	.byte	0x04, 0x12
        /*001a*/ 	.short	(.L_5 - .L_4)
	.align		4
.L_4:
        /*001c*/ 	.word	index@(_Z15meanShiftFilterPfS_jjjj)
        /*0020*/ 	.word	0x00000000
.L_5:


//--------------------- .nv.compat                --------------------------
	.section	.nv.compat,"",@"SHT_CUDA_COMPAT_INFO"
	.align	4
        /*0000*/ 	.byte	0x02, 0x09, 0x00, 0x00, 0x02, 0x02, 0x01, 0x00, 0x02, 0x05, 0x05, 0x00, 0x03, 0x07, 0x01, 0x01
        /*0010*/ 	.byte	0x02, 0x03, 0x00, 0x00, 0x02, 0x06, 0x01, 0x00, 0x04, 0x0b, 0x08, 0x00, 0x09, 0x00, 0x00, 0x00
        /*0020*/ 	.byte	0x00, 0x00, 0x00, 0x00


//--------------------- .nv.info._Z15meanShiftFilterPfS_jjjj --------------------------
	.section	.nv.info._Z15meanShiftFilterPfS_jjjj,"",@"SHT_CUDA_INFO"
	.sectionflags	@""
	.align	4


	//----- nvinfo : EIATTR_CUDA_API_VERSION
	.align		4
        /*0000*/ 	.byte	0x04, 0x37
        /*0002*/ 	.short	(.L_7 - .L_6)
.L_6:
        /*0004*/ 	.word	0x00000082


	//----- nvinfo : EIATTR_KPARAM_INFO
	.align		4
.L_7:
        /*0008*/ 	.byte	0x04, 0x17
        /*000a*/ 	.short	(.L_9 - .L_8)
.L_8:
        /*000c*/ 	.word	0x00000000
        /*0010*/ 	.short	0x0005
        /*0012*/ 	.short	0x001c
        /*0014*/ 	.byte	0x00, 0xf0, 0x11, 0x00


	//----- nvinfo : EIATTR_KPARAM_INFO
	.align		4
.L_9:
        /*0018*/ 	.byte	0x04, 0x17
        /*001a*/ 	.short	(.L_11 - .L_10)
.L_10:
        /*001c*/ 	.word	0x00000000
        /*0020*/ 	.short	0x0004
        /*0022*/ 	.short	0x0018
        /*0024*/ 	.byte	0x00, 0xf0, 0x11, 0x00


	//----- nvinfo : EIATTR_KPARAM_INFO
	.align		4
.L_11:
        /*0028*/ 	.byte	0x04, 0x17
        /*002a*/ 	.short	(.L_13 - .L_12)
.L_12:
        /*002c*/ 	.word	0x00000000
        /*0030*/ 	.short	0x0003
        /*0032*/ 	.short	0x0014
        /*0034*/ 	.byte	0x00, 0xf0, 0x11, 0x00


	//----- nvinfo : EIATTR_KPARAM_INFO
	.align		4
.L_13:
        /*0038*/ 	.byte	0x04, 0x17
        /*003a*/ 	.short	(.L_15 - .L_14)
.L_14:
        /*003c*/ 	.word	0x00000000
        /*0040*/ 	.short	0x0002
        /*0042*/ 	.short	0x0010
        /*0044*/ 	.byte	0x00, 0xf0, 0x11, 0x00


	//----- nvinfo : EIATTR_KPARAM_INFO
	.align		4
.L_15:
        /*0048*/ 	.byte	0x04, 0x17
        /*004a*/ 	.short	(.L_17 - .L_16)
.L_16:
        /*004c*/ 	.word	0x00000000
        /*0050*/ 	.short	0x0001
        /*0052*/ 	.short	0x0008
        /*0054*/ 	.byte	0x00, 0xf5, 0x21, 0x00


	//----- nvinfo : EIATTR_KPARAM_INFO
	.align		4
.L_17:
        /*0058*/ 	.byte	0x04, 0x17
        /*005a*/ 	.short	(.L_19 - .L_18)
.L_18:
        /*005c*/ 	.word	0x00000000
        /*0060*/ 	.short	0x0000
        /*0062*/ 	.short	0x0000
        /*0064*/ 	.byte	0x00, 0xf5, 0x21, 0x00


	//----- nvinfo : EIATTR_SPARSE_MMA_MASK
	.align		4
.L_19:
        /*0068*/ 	.byte	0x03, 0x50
        /*006a*/ 	.short	0x0000


	//----- nvinfo : EIATTR_MAXREG_COUNT
	.align		4
        /*006c*/ 	.byte	0x03, 0x1b
        /*006e*/ 	.short	0x00ff


	//----- nvinfo : EIATTR_MERCURY_ISA_VERSION
	.align		4
        /*0070*/ 	.byte	0x03, 0x5f
        /*0072*/ 	.short	0x0101


	//----- nvinfo : EIATTR_VRC_CTA_INIT_COUNT
	.align		4
        /*0074*/ 	.byte	0x02, 0x4a
	.zero		1
	.zero		1


	//----- nvinfo : EIATTR_EXIT_INSTR_OFFSETS
	.align		4
        /*0078*/ 	.byte	0x04, 0x1c
        /*007a*/ 	.short	(.L_21 - .L_20)


	//   ....[0]....
.L_20:
        /*007c*/ 	.word	0x00000010


	//----- nvinfo : EIATTR_CBANK_PARAM_SIZE
	.align		4
.L_21:
        /*0080*/ 	.byte	0x03, 0x19
        /*0082*/ 	.short	0x0020


	//----- nvinfo : EIATTR_PARAM_CBANK
	.align		4
        /*0084*/ 	.byte	0x04, 0x0a
        /*0086*/ 	.short	(.L_23 - .L_22)
	.align		4
.L_22:
        /*0088*/ 	.word	index@(.nv.constant0._Z15meanShiftFilterPfS_jjjj)
        /*008c*/ 	.short	0x0380
        /*008e*/ 	.short	0x0020


	//----- nvinfo : EIATTR_SW_WAR
	.align		4
.L_23:
        /*0090*/ 	.byte	0x04, 0x36
        /*0092*/ 	.short	(.L_25 - .L_24)
.L_24:
        /*0094*/ 	.word	0x00000008
.L_25:


//--------------------- .nv.callgraph             --------------------------
	.section	.nv.callgraph,"",@"SHT_CUDA_CALLGRAPH"
	.align	4
	.sectionentsize	8
	.align		4
        /*0000*/ 	.word	0x00000000
	.align		4
        /*0004*/ 	.word	0xffffffff
	.align		4
        /*0008*/ 	.word	0x00000000
	.align		4
        /*000c*/ 	.word	0xfffffffe
	.align		4
        /*0010*/ 	.word	0x00000000
	.align		4
        /*0014*/ 	.word	0xfffffffd
	.align		4
        /*0018*/ 	.word	0x00000000
	.align		4
        /*001c*/ 	.word	0xfffffffc


//--------------------- .text._Z15meanShiftFilterPfS_jjjj --------------------------
	.section	.text._Z15meanShiftFilterPfS_jjjj,"ax",@progbits
	.align	128
        .global         _Z15meanShiftFilterPfS_jjjj
        .type           _Z15meanShiftFilterPfS_jjjj,@function
        .size           _Z15meanShiftFilterPfS_jjjj,(.L_x_1 - _Z15meanShiftFilterPfS_jjjj)
        .other          _Z15meanShiftFilterPfS_jjjj,@"STO_CUDA_ENTRY STV_DEFAULT"
_Z15meanShiftFilterPfS_jjjj:
.text._Z15meanShiftFilterPfS_jjjj:
[----:B------:R-:W-:Y:S01]  /*0000*/  LDC R1, c[0x0][0x37c] ;  /* 0x0000df00ff017b82 */ /* 0x000fe20000000800 */
[----:B------:R-:W-:Y:S05]  /*0010*/  EXIT ;  /* 0x000000000000794d */ /* 0x000fea0003800000 */
.L_x_0:
[----:B------:R-:W-:-:S00]  /*0020*/  BRA `(.L_x_0) ;  /* 0xfffffffc00fc7947 */ /* 0x000fc0000383ffff */
[----:B------:R-:W-:-:S00]  /*0030*/  NOP ;  /* 0x0000000000007918 */ /* 0x000fc00000000000 */
        /* <DEDUP_REMOVED lines=12> */
.L_x_1:


//--------------------- .nv.shared.reserved.0     --------------------------
	.section	.nv.shared.reserved.0,"aw",@nobits
	.weak		__nv_reservedSMEM_offset_0_alias
	.size		__nv_reservedSMEM_offset_0_alias, 0, 64
	.other		__nv_reservedSMEM_offset_0_alias,@"STO_CUDA_RESERVED_SHARED STV_DEFAULT"
__nv_reservedSMEM_offset_0_alias:
	.zero		0
	.zero		64


//--------------------- .nv.constant0._Z15meanShiftFilterPfS_jjjj --------------------------
	.section	.nv.constant0._Z15meanShiftFilterPfS_jjjj,"a",@progbits
	.sectionflags	@""
	.align	4
.nv.constant0._Z15meanShiftFilterPfS_jjjj:
	.zero		928


//--------------------- SYMBOLS --------------------------

	.type		.nv.reservedSmem.offset0,@object
	.size		.nv.reservedSmem.offset0,0x4
